//
// Generated by NVIDIA NVVM Compiler
//
// Compiler Build ID: CL-36424714
// Cuda compilation tools, release 13.0, V13.0.88
// Based on NVVM 20.0.0
//

.version 9.0
.target sm_100
.address_size 64

	// .globl	_Z18CalculateFrequencyPhPjj
.global .align 4 .u32 counter;
.global .align 4 .u32 counter_2;
.const .align 4 .u32 INTMAX = 2147483647;

.visible .entry _Z18CalculateFrequencyPhPjj(
	.param .u64 .ptr .align 1 _Z18CalculateFrequencyPhPjj_param_0,
	.param .u64 .ptr .align 1 _Z18CalculateFrequencyPhPjj_param_1,
	.param .u32 _Z18CalculateFrequencyPhPjj_param_2
)
{
	.reg .pred 	%p<2>;
	.reg .b32 	%r<8>;
	.reg .b64 	%rd<9>;

	ld.param.u64 	%rd1, [_Z18CalculateFrequencyPhPjj_param_0];
	ld.param.u64 	%rd2, [_Z18CalculateFrequencyPhPjj_param_1];
	ld.param.u32 	%r2, [_Z18CalculateFrequencyPhPjj_param_2];
	mov.u32 	%r3, %ctaid.x;
	mov.u32 	%r4, %ntid.x;
	mov.u32 	%r5, %tid.x;
	mad.lo.s32 	%r1, %r3, %r4, %r5;
	setp.ge.u32 	%p1, %r1, %r2;
	@%p1 bra 	$L__BB0_2;
	cvta.to.global.u64 	%rd3, %rd1;
	cvta.to.global.u64 	%rd4, %rd2;
	cvt.u64.u32 	%rd5, %r1;
	add.s64 	%rd6, %rd3, %rd5;
	ld.global.u8 	%r6, [%rd6];
	mul.wide.u32 	%rd7, %r6, 4;
	add.s64 	%rd8, %rd4, %rd7;
	atom.global.add.u32 	%r7, [%rd8], 1;
$L__BB0_2:
	ret;

}
	// .globl	_Z17findLeastFrequentPjS_ijS_S_
.visible .entry _Z17findLeastFrequentPjS_ijS_S_(
	.param .u64 .ptr .align 1 _Z17findLeastFrequentPjS_ijS_S__param_0,
	.param .u64 .ptr .align 1 _Z17findLeastFrequentPjS_ijS_S__param_1,
	.param .u32 _Z17findLeastFrequentPjS_ijS_S__param_2,
	.param .u32 _Z17findLeastFrequentPjS_ijS_S__param_3,
	.param .u64 .ptr .align 1 _Z17findLeastFrequentPjS_ijS_S__param_4,
	.param .u64 .ptr .align 1 _Z17findLeastFrequentPjS_ijS_S__param_5
)
{
	.reg .pred 	%p<10>;
	.reg .b32 	%r<52>;
	.reg .b64 	%rd<43>;

	ld.param.u64 	%rd6, [_Z17findLeastFrequentPjS_ijS_S__param_0];
	ld.param.u64 	%rd7, [_Z17findLeastFrequentPjS_ijS_S__param_1];
	ld.param.u32 	%r15, [_Z17findLeastFrequentPjS_ijS_S__param_2];
	ld.param.u32 	%r16, [_Z17findLeastFrequentPjS_ijS_S__param_3];
	ld.param.u64 	%rd5, [_Z17findLeastFrequentPjS_ijS_S__param_4];
	ld.param.u64 	%rd8, [_Z17findLeastFrequentPjS_ijS_S__param_5];
	cvta.to.global.u64 	%rd1, %rd8;
	cvta.to.global.u64 	%rd2, %rd6;
	cvta.to.global.u64 	%rd3, %rd7;
	mov.u32 	%r17, %ctaid.x;
	mov.u32 	%r18, %ntid.x;
	mov.u32 	%r19, %tid.x;
	mad.lo.s32 	%r1, %r17, %r18, %r19;
	mov.b32 	%r20, 0;
	st.global.u32 	[counter_2], %r20;
	bar.sync 	0;
	setp.ge.u32 	%p1, %r1, %r16;
	@%p1 bra 	$L__BB1_15;
	mul.wide.s32 	%rd9, %r1, 4;
	add.s64 	%rd4, %rd2, %rd9;
	ld.global.u32 	%r47, [counter_2];
$L__BB1_2:
	mul.wide.u32 	%rd10, %r47, 4;
	add.s64 	%rd11, %rd3, %rd10;
	mov.b32 	%r22, 2147483647;
	st.global.u32 	[%rd11], %r22;
	ld.global.u32 	%r23, [counter_2];
	mul.wide.u32 	%rd12, %r23, 4;
	add.s64 	%rd13, %rd3, %rd12;
	ld.global.u32 	%r24, [%rd4];
	atom.global.min.u32 	%r25, [%rd13], %r24;
	bar.sync 	0;
	ld.global.u32 	%r4, [counter_2];
	mul.wide.u32 	%rd14, %r4, 4;
	add.s64 	%rd15, %rd3, %rd14;
	ld.global.u32 	%r5, [%rd15];
	mov.b32 	%r48, 0;
$L__BB1_3:
	mul.wide.u32 	%rd16, %r48, 4;
	add.s64 	%rd17, %rd2, %rd16;
	ld.global.u32 	%r26, [%rd17];
	setp.eq.s32 	%p2, %r26, %r5;
	mov.u32 	%r49, %r48;
	@%p2 bra 	$L__BB1_5;
	add.s32 	%r48, %r48, 1;
	setp.ne.s32 	%p3, %r48, %r16;
	mov.b32 	%r49, -1;
	@%p3 bra 	$L__BB1_3;
$L__BB1_5:
	setp.ne.s32 	%p4, %r1, 0;
	add.s64 	%rd19, %rd1, %rd14;
	st.global.u32 	[%rd19], %r49;
	bar.sync 	0;
	mul.wide.s32 	%rd20, %r49, 4;
	add.s64 	%rd21, %rd2, %rd20;
	mov.b32 	%r28, 2147483647;
	st.global.u32 	[%rd21], %r28;
	@%p4 bra 	$L__BB1_7;
	atom.global.inc.u32 	%r29, [counter_2], %r15;
$L__BB1_7:
	bar.sync 	0;
	ld.global.u32 	%r31, [counter_2];
	mul.wide.u32 	%rd22, %r31, 4;
	add.s64 	%rd23, %rd3, %rd22;
	mov.b32 	%r32, 2147483647;
	st.global.u32 	[%rd23], %r32;
	ld.global.u32 	%r33, [counter_2];
	mul.wide.u32 	%rd24, %r33, 4;
	add.s64 	%rd25, %rd3, %rd24;
	ld.global.u32 	%r34, [%rd4];
	atom.global.min.u32 	%r35, [%rd25], %r34;
	bar.sync 	0;
	ld.global.u32 	%r9, [counter_2];
	mul.wide.u32 	%rd26, %r9, 4;
	add.s64 	%rd27, %rd3, %rd26;
	ld.global.u32 	%r10, [%rd27];
	mov.b32 	%r50, 0;
$L__BB1_8:
	mul.wide.u32 	%rd28, %r50, 4;
	add.s64 	%rd29, %rd2, %rd28;
	ld.global.u32 	%r36, [%rd29];
	setp.eq.s32 	%p5, %r36, %r10;
	mov.u32 	%r51, %r50;
	@%p5 bra 	$L__BB1_10;
	add.s32 	%r50, %r50, 1;
	setp.ne.s32 	%p6, %r50, %r16;
	mov.b32 	%r51, -1;
	@%p6 bra 	$L__BB1_8;
$L__BB1_10:
	setp.ne.s32 	%p7, %r1, 0;
	add.s64 	%rd31, %rd1, %rd26;
	st.global.u32 	[%rd31], %r51;
	bar.sync 	0;
	ld.global.u32 	%r38, [counter_2];
	mul.wide.u32 	%rd32, %r38, 4;
	add.s64 	%rd33, %rd3, %rd32;
	ld.global.u32 	%r39, [%rd33];
	add.s32 	%r40, %r38, -1;
	mul.wide.u32 	%rd34, %r40, 4;
	add.s64 	%rd35, %rd3, %rd34;
	ld.global.u32 	%r41, [%rd35];
	add.s32 	%r42, %r41, %r39;
	mul.wide.s32 	%rd36, %r51, 4;
	add.s64 	%rd37, %rd2, %rd36;
	st.global.u32 	[%rd37], %r42;
	@%p7 bra 	$L__BB1_12;
	atom.global.inc.u32 	%r43, [counter_2], %r15;
$L__BB1_12:
	bar.sync 	0;
	ld.global.u32 	%r47, [counter_2];
	mul.wide.u32 	%rd38, %r47, 4;
	add.s64 	%rd39, %rd3, %rd38;
	ld.global.u32 	%r44, [%rd39];
	setp.eq.s32 	%p8, %r44, 2147483647;
	@%p8 bra 	$L__BB1_14;
	add.s32 	%r45, %r47, -1;
	mul.wide.u32 	%rd40, %r45, 4;
	add.s64 	%rd41, %rd3, %rd40;
	ld.global.u32 	%r46, [%rd41];
	setp.ne.s32 	%p9, %r46, 2147483647;
	@%p9 bra 	$L__BB1_2;
$L__BB1_14:
	cvta.to.global.u64 	%rd42, %rd5;
	st.global.u32 	[%rd42], %r47;
$L__BB1_15:
	ret;

}


// ===== COMPILED SASS (sm_100) =====

	.target	sm_100

	.elftype	@"ET_EXEC"


//--------------------- .note.nv.tkinfo           --------------------------
	.section	.note.nv.tkinfo,"",@"SHT_NOTE"
	.sectionflags	@"SHF_NOTE_NV_TKINFO"
	.tkinfo
        /*0018*/ 	.word	0x00000002
        /*0030*/ 	.string	""
        /*0030*/ 	.string	"ptxas"
        /*0030*/ 	.string	"Cuda compilation tools, release 13.0, V13.0.88"
        /*0030*/ 	.string	"Build cuda_13.0.r13.0/compiler.36424714_0"
        /*0030*/ 	.string	"-arch sm_100 -m 64 "



//--------------------- .note.nv.cuinfo           --------------------------
	.section	.note.nv.cuinfo,"",@"SHT_NOTE"
	.sectionflags	@"SHF_NOTE_NV_CUINFO"
        /*0018*/ 	.short	0x0002
        /*001a*/ 	.short	0x0064
        /*001c*/ 	.short	0x0082
	.zero		2


//--------------------- .nv.info                  --------------------------
	.section	.nv.info,"",@"SHT_CUDA_INFO"
	.align	4


	//----- nvinfo : EIATTR_REGCOUNT
	.align		4
        /*0000*/ 	.byte	0x04, 0x2f
        /*0002*/ 	.short	(.L_4 - .L_3)
	.align		4
.L_3:
        /*0004*/ 	.word	index@(_Z18CalculateFrequencyPhPjj)
        /*0008*/ 	.word	0x0000000a


	//----- nvinfo : EIATTR_FRAME_SIZE
	.align		4
.L_4:
        /*000c*/ 	.byte	0x04, 0x11
        /*000e*/ 	.short	(.L_6 - .L_5)
	.align		4
.L_5:
        /*0010*/ 	.word	index@(_Z18CalculateFrequencyPhPjj)
        /*0014*/ 	.word	0x00000000


	//----- nvinfo : EIATTR_REGCOUNT
	.align		4
.L_6:
        /*0018*/ 	.byte	0x04, 0x2f
        /*001a*/ 	.short	(.L_8 - .L_7)
	.align		4
.L_7:
        /*001c*/ 	.word	index@(_Z17findLeastFrequentPjS_ijS_S_)
        /*0020*/ 	.word	0x00000014


	//----- nvinfo : EIATTR_FRAME_SIZE
	.align		4
.L_8:
        /*0024*/ 	.byte	0x04, 0x11
        /*0026*/ 	.short	(.L_10 - .L_9)
	.align		4
.L_9:
        /*0028*/ 	.word	index@(_Z17findLeastFrequentPjS_ijS_S_)
        /*002c*/ 	.word	0x00000000


	//----- nvinfo : EIATTR_MIN_STACK_SIZE
	.align		4
.L_10:
        /*0030*/ 	.byte	0x04, 0x12
        /*0032*/ 	.short	(.L_12 - .L_11)
	.align		4
.L_11:
        /*0034*/ 	.word	index@(_Z17findLeastFrequentPjS_ijS_S_)
        /*0038*/ 	.word	0x00000000


	//----- nvinfo : EIATTR_MIN_STACK_SIZE
	.align		4
.L_12:
        /*003c*/ 	.byte	0x04, 0x12
        /*003e*/ 	.short	(.L_14 - .L_13)
	.align		4
.L_13:
        /*0040*/ 	.word	index@(_Z18CalculateFrequencyPhPjj)
        /*0044*/ 	.word	0x00000000
.L_14:


//--------------------- .nv.compat                --------------------------
	.section	.nv.compat,"",@"SHT_CUDA_COMPAT_INFO"
	.align	4
        /*0000*/ 	.byte	0x02, 0x09, 0x00, 0x00, 0x02, 0x02, 0x01, 0x00, 0x02, 0x05, 0x05, 0x00, 0x03, 0x07, 0x01, 0x01
        /*0010*/ 	.byte	0x02, 0x03, 0x00, 0x00, 0x02, 0x06, 0x01, 0x00, 0x04, 0x0b, 0x08, 0x00, 0x09, 0x00, 0x00, 0x00
        /*0020*/ 	.byte	0x00, 0x00, 0x00, 0x00


//--------------------- .nv.info._Z17findLeastFrequentPjS_ijS_S_ --------------------------
	.section	.nv.info._Z17findLeastFrequentPjS_ijS_S_,"",@"SHT_CUDA_INFO"
	.sectionflags	@""
	.align	4


	//----- nvinfo : EIATTR_CUDA_API_VERSION
	.align		4
        /*0000*/ 	.byte	0x04, 0x37
        /*0002*/ 	.short	(.L_16 - .L_15)
.L_15:
        /*0004*/ 	.word	0x00000082


	//----- nvinfo : EIATTR_KPARAM_INFO
	.align		4
.L_16:
        /*0008*/ 	.byte	0x04, 0x17
        /*000a*/ 	.short	(.L_18 - .L_17)
.L_17:
        /*000c*/ 	.word	0x00000000
        /*0010*/ 	.short	0x0005
        /*0012*/ 	.short	0x0020
        /*0014*/ 	.byte	0x00, 0xf5, 0x21, 0x00


	//----- nvinfo : EIATTR_KPARAM_INFO
	.align		4
.L_18:
        /*0018*/ 	.byte	0x04, 0x17
        /*001a*/ 	.short	(.L_20 - .L_19)
.L_19:
        /*001c*/ 	.word	0x00000000
        /*0020*/ 	.short	0x0004
        /*0022*/ 	.short	0x0018
        /*0024*/ 	.byte	0x00, 0xf5, 0x21, 0x00


	//----- nvinfo : EIATTR_KPARAM_INFO
	.align		4
.L_20:
        /*0028*/ 	.byte	0x04, 0x17
        /*002a*/ 	.short	(.L_22 - .L_21)
.L_21:
        /*002c*/ 	.word	0x00000000
        /*0030*/ 	.short	0x0003
        /*0032*/ 	.short	0x0014
        /*0034*/ 	.byte	0x00, 0xf0, 0x11, 0x00


	//----- nvinfo : EIATTR_KPARAM_INFO
	.align		4
.L_22:
        /*0038*/ 	.byte	0x04, 0x17
        /*003a*/ 	.short	(.L_24 - .L_23)
.L_23:
        /*003c*/ 	.word	0x00000000
        /*0040*/ 	.short	0x0002
        /*0042*/ 	.short	0x0010
        /*0044*/ 	.byte	0x00, 0xf0, 0x11, 0x00


	//----- nvinfo : EIATTR_KPARAM_INFO
	.align		4
.L_24:
        /*0048*/ 	.byte	0x04, 0x17
        /*004a*/ 	.short	(.L_26 - .L_25)
.L_25:
        /*004c*/ 	.word	0x00000000
        /*0050*/ 	.short	0x0001
        /*0052*/ 	.short	0x0008
        /*0054*/ 	.byte	0x00, 0xf5, 0x21, 0x00


	//----- nvinfo : EIATTR_KPARAM_INFO
	.align		4
.L_26:
        /*0058*/ 	.byte	0x04, 0x17
        /*005a*/ 	.short	(.L_28 - .L_27)
.L_27:
        /*005c*/ 	.word	0x00000000
        /*0060*/ 	.short	0x0000
        /*0062*/ 	.short	0x0000
        /*0064*/ 	.byte	0x00, 0xf5, 0x21, 0x00


	//----- nvinfo : EIATTR_SPARSE_MMA_MASK
	.align		4
.L_28:
        /*0068*/ 	.byte	0x03, 0x50
        /*006a*/ 	.short	0x0000


	//----- nvinfo : EIATTR_MAXREG_COUNT
	.align		4
        /*006c*/ 	.byte	0x03, 0x1b
        /*006e*/ 	.short	0x00ff


	//----- nvinfo : EIATTR_NUM_BARRIERS
	.align		4
        /*0070*/ 	.byte	0x02, 0x4c
        /*0072*/ 	.byte	0x01
	.zero		1


	//----- nvinfo : EIATTR_MERCURY_ISA_VERSION
	.align		4
        /*0074*/ 	.byte	0x03, 0x5f
        /*0076*/ 	.short	0x0101


	//----- nvinfo : EIATTR_INT_WARP_WIDE_INSTR_OFFSETS
	.align		4
        /*0078*/ 	.byte	0x04, 0x31
        /*007a*/ 	.short	(.L_30 - .L_29)


	//   ....[0]....
.L_29:
        /*007c*/ 	.word	0x00000160


	//   ....[1]....
        /*0080*/ 	.word	0x000001c0


	//   ....[2]....
        /*0084*/ 	.word	0x00000440


	//   ....[3]....
        /*0088*/ 	.word	0x000004a0


	//----- nvinfo : EIATTR_VRC_CTA_INIT_COUNT
	.align		4
.L_30:
        /*008c*/ 	.byte	0x02, 0x4a
	.zero		1
	.zero		1


	//----- nvinfo : EIATTR_EXIT_INSTR_OFFSETS
	.align		4
        /*0090*/ 	.byte	0x04, 0x1c
        /*0092*/ 	.short	(.L_32 - .L_31)


	//   ....[0]....
.L_31:
        /*0094*/ 	.word	0x000000b0


	//   ....[1]....
        /*0098*/ 	.word	0x000007d0


	//----- nvinfo : EIATTR_CRS_STACK_SIZE
	.align		4
.L_32:
        /*009c*/ 	.byte	0x04, 0x1e
        /*009e*/ 	.short	(.L_34 - .L_33)
.L_33:
        /*00a0*/ 	.word	0x00000000


	//----- nvinfo : EIATTR_CBANK_PARAM_SIZE
	.align		4
.L_34:
        /*00a4*/ 	.byte	0x03, 0x19
        /*00a6*/ 	.short	0x0028


	//----- nvinfo : EIATTR_PARAM_CBANK
	.align		4
        /*00a8*/ 	.byte	0x04, 0x0a
        /*00aa*/ 	.short	(.L_36 - .L_35)
	.align		4
.L_35:
        /*00ac*/ 	.word	index@(.nv.constant0._Z17findLeastFrequentPjS_ijS_S_)
        /*00b0*/ 	.short	0x0380
        /*00b2*/ 	.short	0x0028


	//----- nvinfo : EIATTR_SW_WAR
	.align		4
.L_36:
        /*00b4*/ 	.byte	0x04, 0x36
        /*00b6*/ 	.short	(.L_38 - .L_37)
.L_37:
        /*00b8*/ 	.word	0x00000008
.L_38:


//--------------------- .nv.info._Z18CalculateFrequencyPhPjj --------------------------
	.section	.nv.info._Z18CalculateFrequencyPhPjj,"",@"SHT_CUDA_INFO"
	.sectionflags	@""
	.align	4


	//----- nvinfo : EIATTR_CUDA_API_VERSION
	.align		4
        /*0000*/ 	.byte	0x04, 0x37
        /*0002*/ 	.short	(.L_40 - .L_39)
.L_39:
        /*0004*/ 	.word	0x00000082


	//----- nvinfo : EIATTR_KPARAM_INFO
	.align		4
.L_40:
        /*0008*/ 	.byte	0x04, 0x17
        /*000a*/ 	.short	(.L_42 - .L_41)
.L_41:
        /*000c*/ 	.word	0x00000000
        /*0010*/ 	.short	0x0002
        /*0012*/ 	.short	0x0010
        /*0014*/ 	.byte	0x00, 0xf0, 0x11, 0x00


	//----- nvinfo : EIATTR_KPARAM_INFO
	.align		4
.L_42:
        /*0018*/ 	.byte	0x04, 0x17
        /*001a*/ 	.short	(.L_44 - .L_43)
.L_43:
        /*001c*/ 	.word	0x00000000
        /*0020*/ 	.short	0x0001
        /*0022*/ 	.short	0x0008
        /*0024*/ 	.byte	0x00, 0xf5, 0x21, 0x00


	//----- nvinfo : EIATTR_KPARAM_INFO
	.align		4
.L_44:
        /*0028*/ 	.byte	0x04, 0x17
        /*002a*/ 	.short	(.L_46 - .L_45)
.L_45:
        /*002c*/ 	.word	0x00000000
        /*0030*/ 	.short	0x0000
        /*0032*/ 	.short	0x0000
        /*0034*/ 	.byte	0x00, 0xf5, 0x21, 0x00


	//----- nvinfo : EIATTR_SPARSE_MMA_MASK
	.align		4
.L_46:
        /*0038*/ 	.byte	0x03, 0x50
        /*003a*/ 	.short	0x0000


	//----- nvinfo : EIATTR_MAXREG_COUNT
	.align		4
        /*003c*/ 	.byte	0x03, 0x1b
        /*003e*/ 	.short	0x00ff


	//----- nvinfo : EIATTR_MERCURY_ISA_VERSION
	.align		4
        /*0040*/ 	.byte	0x03, 0x5f
        /*0042*/ 	.short	0x0101


	//----- nvinfo : EIATTR_VRC_CTA_INIT_COUNT
	.align		4
        /*0044*/ 	.byte	0x02, 0x4a
	.zero		1
	.zero		1


	//----- nvinfo : EIATTR_EXIT_INSTR_OFFSETS
	.align		4
        /*0048*/ 	.byte	0x04, 0x1c
        /*004a*/ 	.short	(.L_48 - .L_47)


	//   ....[0]....
.L_47:
        /*004c*/ 	.word	0x00000070


	//   ....[1]....
        /*0050*/ 	.word	0x00000110


	//----- nvinfo : EIATTR_CBANK_PARAM_SIZE
	.align		4
.L_48:
        /*0054*/ 	.byte	0x03, 0x19
        /*0056*/ 	.short	0x0014


	//----- nvinfo : EIATTR_PARAM_CBANK
	.align		4
        /*0058*/ 	.byte	0x04, 0x0a
        /*005a*/ 	.short	(.L_50 - .L_49)
	.align		4
.L_49:
        /*005c*/ 	.word	index@(.nv.constant0._Z18CalculateFrequencyPhPjj)
        /*0060*/ 	.short	0x0380
        /*0062*/ 	.short	0x0014


	//----- nvinfo : EIATTR_SW_WAR
	.align		4
.L_50:
        /*0064*/ 	.byte	0x04, 0x36
        /*0066*/ 	.short	(.L_52 - .L_51)
.L_51:
        /*0068*/ 	.word	0x00000008
.L_52:


//--------------------- .nv.callgraph             --------------------------
	.section	.nv.callgraph,"",@"SHT_CUDA_CALLGRAPH"
	.align	4
	.sectionentsize	8
	.align		4
        /*0000*/ 	.word	0x00000000
	.align		4
        /*0004*/ 	.word	0xffffffff
	.align		4
        /*0008*/ 	.word	0x00000000
	.align		4
        /*000c*/ 	.word	0xfffffffe
	.align		4
        /*0010*/ 	.word	0x00000000
	.align		4
        /*0014*/ 	.word	0xfffffffd
	.align		4
        /*0018*/ 	.word	0x00000000
	.align		4
        /*001c*/ 	.word	0xfffffffc


//--------------------- .nv.constant4             --------------------------
	.section	.nv.constant4,"a",@progbits
	.align	8
	.align		8
.nv.constant4:
        /*0000*/ 	.dword	counter
	.align		8
        /*0008*/ 	.dword	counter_2


//--------------------- .nv.constant3             --------------------------
	.section	.nv.constant3,"a",@progbits
	.align	4
.nv.constant3:
	.type		INTMAX,@object
	.size		INTMAX,(.L_2 - INTMAX)
INTMAX:
        /*0000*/ 	.byte	0xff, 0xff, 0xff, 0x7f
.L_2:


//--------------------- .text._Z17findLeastFrequentPjS_ijS_S_ --------------------------
	.section	.text._Z17findLeastFrequentPjS_ijS_S_,"ax",@progbits
	.align	128
        .global         _Z17findLeastFrequentPjS_ijS_S_
        .type           _Z17findLeastFrequentPjS_ijS_S_,@function
        .size           _Z17findLeastFrequentPjS_ijS_S_,(.L_x_12 - _Z17findLeastFrequentPjS_ijS_S_)
        .other          _Z17findLeastFrequentPjS_ijS_S_,@"STO_CUDA_ENTRY STV_DEFAULT"
_Z17findLeastFrequentPjS_ijS_S_:
.text._Z17findLeastFrequentPjS_ijS_S_:
[----:B------:R-:W-:Y:S01]  /*0000*/  LDC R1, c[0x0][0x37c] ;  /* 0x0000df00ff017b82 */ /* 0x000fe20000000800 */
[----:B------:R-:W0:Y:S07]  /*0010*/  S2R R3, SR_TID.X ;  /* 0x0000000000037919 */ /* 0x000e2e0000002100 */
[----:B------:R-:W1:Y:S01]  /*0020*/  LDC.64 R4, c[0x4][0x8] ;  /* 0x01000200ff047b82 */ /* 0x000e620000000a00 */
[----:B------:R-:W1:Y:S01]  /*0030*/  LDCU.64 UR6, c[0x0][0x358] ;  /* 0x00006b00ff0677ac */ /* 0x000e620008000a00 */
[----:B------:R-:W2:Y:S06]  /*0040*/  LDCU UR5, c[0x0][0x394] ;  /* 0x00007280ff0577ac */ /* 0x000eac0008000800 */
[----:B------:R-:W0:Y:S08]  /*0050*/  S2UR UR4, SR_CTAID.X ;  /* 0x00000000000479c3 */ /* 0x000e300000002500 */
[----:B------:R-:W0:Y:S01]  /*0060*/  LDC R0, c[0x0][0x360] ;  /* 0x0000d800ff007b82 */ /* 0x000e220000000800 */
[----:B-1----:R1:W-:Y:S01]  /*0070*/  STG.E desc[UR6][R4.64], RZ ;  /* 0x000000ff04007986 */ /* 0x0023e2000c101906 */
[----:B0-----:R-:W-:-:S06]  /*0080*/  IMAD R0, R0, UR4, R3 ;  /* 0x0000000400007c24 */ /* 0x001fcc000f8e0203 */
[----:B------:R-:W-:Y:S01]  /*0090*/  BAR.SYNC.DEFER_BLOCKING 0x0 ;  /* 0x0000000000007b1d */ /* 0x000fe20000010000 */
[----:B--2---:R-:W-:-:S13]  /*00a0*/  ISETP.GE.U32.AND P0, PT, R0, UR5, PT ;  /* 0x0000000500007c0c */ /* 0x004fda000bf06070 */
[----:B-1----:R-:W-:Y:S05]  /*00b0*/  @P0 EXIT ;  /* 0x000000000000094d */ /* 0x002fea0003800000 */
[----:B------:R0:W5:Y:S01]  /*00c0*/  LDG.E R5, desc[UR6][R4.64] ;  /* 0x0000000604057981 */ /* 0x000162000c1e1900 */
[----:B------:R-:W1:Y:S02]  /*00d0*/  LDC.64 R2, c[0x0][0x380] ;  /* 0x0000e000ff027b82 */ /* 0x000e640000000a00 */
[----:B01----:R-:W-:-:S07]  /*00e0*/  IMAD.WIDE R2, R0, 0x4, R2 ;  /* 0x0000000400027825 */ /* 0x003fce00078e0202 */
.L_x_9:
[----:B------:R-:W0:Y:S01]  /*00f0*/  LDC.64 R8, c[0x0][0x388] ;  /* 0x0000e200ff087b82 */ /* 0x000e220000000a00 */
[----:B------:R-:W-:-:S07]  /*0100*/  MOV R13, 0x7fffffff ;  /* 0x7fffffff000d7802 */ /* 0x000fce0000000f00 */
[----:B------:R-:W1:Y:S01]  /*0110*/  LDC.64 R10, c[0x4][0x8] ;  /* 0x01000200ff0a7b82 */ /* 0x000e620000000a00 */
[----:B0----5:R-:W-:-:S05]  /*0120*/  IMAD.WIDE.U32 R4, R5, 0x4, R8 ;  /* 0x0000000405047825 */ /* 0x021fca00078e0008 */
[----:B------:R0:W-:Y:S04]  /*0130*/  STG.E desc[UR6][R4.64], R13 ;  /* 0x0000000d04007986 */ /* 0x0001e8000c101906 */
[----:B------:R-:W2:Y:S04]  /*0140*/  LDG.E R6, desc[UR6][R2.64] ;  /* 0x0000000602067981 */ /* 0x000ea8000c1e1900 */
[----:B-1----:R-:W3:Y:S01]  /*0150*/  LDG.E R7, desc[UR6][R10.64] ;  /* 0x000000060a077981 */ /* 0x002ee2000c1e1900 */
[----:B------:R-:W-:Y:S02]  /*0160*/  VOTEU.ANY UR4, UPT, PT ;  /* 0x0000000000047886 */ /* 0x000fe400038e0100 */
[----:B------:R-:W-:Y:S01]  /*0170*/  UFLO.U32 UR4, UR4 ;  /* 0x00000004000472bd */ /* 0x000fe200080e0000 */
[----:B------:R-:W1:Y:S05]  /*0180*/  S2R R12, SR_LANEID ;  /* 0x00000000000c7919 */ /* 0x000e6a0000000000 */
[----:B-1----:R-:W-:Y:S01]  /*0190*/  ISETP.EQ.U32.AND P0, PT, R12, UR4, PT ;  /* 0x000000040c007c0c */ /* 0x002fe2000bf02070 */
[----:B------:R-:W-:-:S04]  /*01a0*/  IMAD.MOV.U32 R15, RZ, RZ, RZ ;  /* 0x000000ffff0f7224 */ /* 0x000fc800078e00ff */
[----:B------:R-:W1:Y:S01]  /*01b0*/  LDCU UR4, c[0x0][0x394] ;  /* 0x00007280ff0477ac */ /* 0x000e620008000800 */
[----:B--2---:R-:W-:Y:S01]  /*01c0*/  CREDUX.MIN UR5, R6 ;  /* 0x00000000060572cc */ /* 0x004fe20000008000 */
[----:B---3--:R-:W-:-:S12]  /*01d0*/  IMAD.WIDE.U32 R6, R7, 0x4, R8 ;  /* 0x0000000407067825 */ /* 0x008fd800078e0008 */
[----:B------:R-:W-:-:S05]  /*01e0*/  MOV R17, UR5 ;  /* 0x0000000500117c02 */ /* 0x000fca0008000f00 */
[----:B------:R2:W-:Y:S01]  /*01f0*/  @P0 REDG.E.MIN.STRONG.GPU desc[UR6][R6.64], R17 ;  /* 0x000000110600098e */ /* 0x0005e2000c92e106 */
[----:B------:R-:W-:Y:S06]  /*0200*/  BAR.SYNC.DEFER_BLOCKING 0x0 ;  /* 0x0000000000007b1d */ /* 0x000fec0000010000 */
[----:B0-----:R-:W3:Y:S02]  /*0210*/  LDG.E R13, desc[UR6][R10.64] ;  /* 0x000000060a0d7981 */ /* 0x001ee4000c1e1900 */
[----:B---3--:R-:W-:Y:S02]  /*0220*/  IMAD.WIDE.U32 R4, R13, 0x4, R8 ;  /* 0x000000040d047825 */ /* 0x008fe400078e0008 */
[----:B------:R-:W0:Y:S03]  /*0230*/  LDC.64 R8, c[0x0][0x380] ;  /* 0x0000e000ff087b82 */ /* 0x000e260000000a00 */
[----:B-1----:R2:W5:Y:S02]  /*0240*/  LDG.E R12, desc[UR6][R4.64] ;  /* 0x00000006040c7981 */ /* 0x002564000c1e1900 */
.L_x_1:
[----:B0-2---:R-:W-:-:S06]  /*0250*/  IMAD.WIDE.U32 R4, R15, 0x4, R8 ;  /* 0x000000040f047825 */ /* 0x005fcc00078e0008 */
[----:B------:R-:W2:Y:S02]  /*0260*/  LDG.E R5, desc[UR6][R4.64] ;  /* 0x0000000604057981 */ /* 0x000ea4000c1e1900 */
[----:B--2--5:R-:W-:-:S13]  /*0270*/  ISETP.NE.AND P0, PT, R5, R12, PT ;  /* 0x0000000c0500720c */ /* 0x024fda0003f05270 */
[----:B------:R-:W-:Y:S05]  /*0280*/  @!P0 BRA `(.L_x_0) ;  /* 0x0000000000108947 */ /* 0x000fea0003800000 */
[----:B------:R-:W-:-:S04]  /*0290*/  IADD3 R15, PT, PT, R15, 0x1, RZ ;  /* 0x000000010f0f7810 */ /* 0x000fc80007ffe0ff */
[----:B------:R-:W-:-:S13]  /*02a0*/  ISETP.NE.AND P0, PT, R15, UR4, PT ;  /* 0x000000040f007c0c */ /* 0x000fda000bf05270 */
[----:B------:R-:W-:Y:S05]  /*02b0*/  @P0 BRA `(.L_x_1) ;  /* 0xfffffffc00e40947 */ /* 0x000fea000383ffff */
[----:B------:R-:W-:-:S07]  /*02c0*/  MOV R15, 0xffffffff ;  /* 0xffffffff000f7802 */ /* 0x000fce0000000f00 */
.L_x_0:
[----:B------:R-:W0:Y:S01]  /*02d0*/  LDC.64 R6, c[0x0][0x3a0] ;  /* 0x0000e800ff067b82 */ /* 0x000e220000000a00 */
[----:B------:R-:W-:Y:S01]  /*02e0*/  IMAD.WIDE R8, R15, 0x4, R8 ;  /* 0x000000040f087825 */ /* 0x000fe200078e0208 */
[----:B------:R-:W-:Y:S01]  /*02f0*/  ISETP.NE.AND P0, PT, R0, RZ, PT ;  /* 0x000000ff0000720c */ /* 0x000fe20003f05270 */
[----:B------:R-:W-:Y:S05]  /*0300*/  BSSY.RECONVERGENT B0, `(.L_x_2) ;  /* 0x000000b000007945 */ /* 0x000fea0003800200 */
[----:B------:R-:W1:Y:S01]  /*0310*/  LDC.64 R4, c[0x4][0x8] ;  /* 0x01000200ff047b82 */ /* 0x000e620000000a00 */
[----:B0-----:R-:W-:-:S04]  /*0320*/  IMAD.WIDE.U32 R6, R13, 0x4, R6 ;  /* 0x000000040d067825 */ /* 0x001fc800078e0006 */
[----:B------:R-:W-:Y:S01]  /*0330*/  IMAD.MOV.U32 R13, RZ, RZ, 0x7fffffff ;  /* 0x7fffffffff0d7424 */ /* 0x000fe200078e00ff */
[----:B------:R0:W-:Y:S02]  /*0340*/  STG.E desc[UR6][R6.64], R15 ;  /* 0x0000000f06007986 */ /* 0x0001e4000c101906 */
[----:B------:R-:W-:Y:S06]  /*0350*/  BAR.SYNC.DEFER_BLOCKING 0x0 ;  /* 0x0000000000007b1d */ /* 0x000fec0000010000 */
[----:B------:R0:W-:Y:S01]  /*0360*/  STG.E desc[UR6][R8.64], R13 ;  /* 0x0000000d08007986 */ /* 0x0001e2000c101906 */
[----:B-1----:R-:W-:Y:S05]  /*0370*/  @P0 BRA `(.L_x_3) ;  /* 0x00000000000c0947 */ /* 0x002fea0003800000 */
[----:B0-----:R-:W0:Y:S08]  /*0380*/  LDC R9, c[0x0][0x390] ;  /* 0x0000e400ff097b82 */ /* 0x001e300000000800 */
[----:B------:R-:W0:Y:S02]  /*0390*/  LDC.64 R6, c[0x4][0x8] ;  /* 0x01000200ff067b82 */ /* 0x000e240000000a00 */
[----:B0-----:R1:W-:Y:S02]  /*03a0*/  REDG.E.INC.STRONG.GPU desc[UR6][R6.64], R9 ;  /* 0x000000090600798e */ /* 0x0013e4000d92e106 */
.L_x_3:
[----:B------:R-:W-:Y:S05]  /*03b0*/  BSYNC.RECONVERGENT B0 ;  /* 0x0000000000007941 */ /* 0x000fea0003800200 */
.L_x_2:
[----:B------:R-:W-:Y:S08]  /*03c0*/  BAR.SYNC.DEFER_BLOCKING 0x0 ;  /* 0x0000000000007b1d */ /* 0x000ff00000010000 */
[----:B------:R-:W2:Y:S01]  /*03d0*/  LDC.64 R10, c[0x0][0x388] ;  /* 0x0000e200ff0a7b82 */ /* 0x000ea20000000a00 */
[----:B01----:R-:W2:Y:S01]  /*03e0*/  LDG.E R7, desc[UR6][R4.64] ;  /* 0x0000000604077981 */ /* 0x003ea2000c1e1900 */
[----:B------:R-:W0:Y:S01]  /*03f0*/  S2R R12, SR_LANEID ;  /* 0x00000000000c7919 */ /* 0x000e220000000000 */
[----:B--2---:R-:W-:-:S05]  /*0400*/  IMAD.WIDE.U32 R6, R7, 0x4, R10 ;  /* 0x0000000407067825 */ /* 0x004fca00078e000a */
[----:B------:R1:W-:Y:S04]  /*0410*/  STG.E desc[UR6][R6.64], R13 ;  /* 0x0000000d06007986 */ /* 0x0003e8000c101906 */
[----:B------:R-:W2:Y:S04]  /*0420*/  LDG.E R8, desc[UR6][R2.64] ;  /* 0x0000000602087981 */ /* 0x000ea8000c1e1900 */
[----:B------:R-:W3:Y:S01]  /*0430*/  LDG.E R9, desc[UR6][R4.64] ;  /* 0x0000000604097981 */ /* 0x000ee2000c1e1900 */
[----:B------:R-:W-:Y:S02]  /*0440*/  VOTEU.ANY UR4, UPT, PT ;  /* 0x0000000000047886 */ /* 0x000fe400038e0100 */
[----:B------:R-:W-:Y:S01]  /*0450*/  UFLO.U32 UR4, UR4 ;  /* 0x00000004000472bd */ /* 0x000fe200080e0000 */
[----:B-1----:R-:W1:Y:S05]  /*0460*/  LDC.64 R6, c[0x0][0x380] ;  /* 0x0000e000ff067b82 */ /* 0x002e6a0000000a00 */
[----:B0-----:R-:W-:Y:S01]  /*0470*/  ISETP.EQ.U32.AND P0, PT, R12, UR4, PT ;  /* 0x000000040c007c0c */ /* 0x001fe2000bf02070 */
[----:B------:R-:W-:-:S04]  /*0480*/  HFMA2 R15, -RZ, RZ, 0, 0 ;  /* 0x00000000ff0f7431 */ /* 0x000fc800000001ff */
[----:B------:R-:W0:Y:S01]  /*0490*/  LDCU UR4, c[0x0][0x394] ;  /* 0x00007280ff0477ac */ /* 0x000e220008000800 */
[----:B--2---:R-:W-:Y:S01]  /*04a0*/  CREDUX.MIN UR5, R8 ;  /* 0x00000000080572cc */ /* 0x004fe20000008000 */
[----:B---3--:R-:W-:-:S12]  /*04b0*/  IMAD.WIDE.U32 R8, R9, 0x4, R10 ;  /* 0x0000000409087825 */ /* 0x008fd800078e000a */
[----:B------:R-:W-:-:S05]  /*04c0*/  MOV R17, UR5 ;  /* 0x0000000500117c02 */ /* 0x000fca0008000f00 */
[----:B------:R2:W-:Y:S01]  /*04d0*/  @P0 REDG.E.MIN.STRONG.GPU desc[UR6][R8.64], R17 ;  /* 0x000000110800098e */ /* 0x0005e2000c92e106 */
[----:B------:R-:W-:Y:S06]  /*04e0*/  BAR.SYNC.DEFER_BLOCKING 0x0 ;  /* 0x0000000000007b1d */ /* 0x000fec0000010000 */
[----:B------:R-:W3:Y:S02]  /*04f0*/  LDG.E R13, desc[UR6][R4.64] ;  /* 0x00000006040d7981 */ /* 0x000ee4000c1e1900 */
[----:B---3--:R-:W-:-:S06]  /*0500*/  IMAD.WIDE.U32 R10, R13, 0x4, R10 ;  /* 0x000000040d0a7825 */ /* 0x008fcc00078e000a */
[----:B01----:R2:W5:Y:S02]  /*0510*/  LDG.E R10, desc[UR6][R10.64] ;  /* 0x000000060a0a7981 */ /* 0x003564000c1e1900 */
.L_x_5:
[----:B------:R-:W-:-:S06]  /*0520*/  IMAD.WIDE.U32 R4, R15, 0x4, R6 ;  /* 0x000000040f047825 */ /* 0x000fcc00078e0006 */
[----:B------:R-:W3:Y:S01]  /*0530*/  LDG.E R5, desc[UR6][R4.64] ;  /* 0x0000000604057981 */ /* 0x000ee2000c1e1900 */
[----:B--2---:R-:W-:Y:S01]  /*0540*/  IMAD.MOV.U32 R17, RZ, RZ, R15 ;  /* 0x000000ffff117224 */ /* 0x004fe200078e000f */
[----:B---3-5:R-:W-:-:S13]  /*0550*/  ISETP.NE.AND P0, PT, R5, R10, PT ;  /* 0x0000000a0500720c */ /* 0x028fda0003f05270 */
[----:B------:R-:W-:Y:S05]  /*0560*/  @!P0 BRA `(.L_x_4) ;  /* 0x0000000000108947 */ /* 0x000fea0003800000 */
[----:B------:R-:W-:-:S04]  /*0570*/  IADD3 R15, PT, PT, R15, 0x1, RZ ;  /* 0x000000010f0f7810 */ /* 0x000fc80007ffe0ff */
[----:B------:R-:W-:-:S13]  /*0580*/  ISETP.NE.AND P0, PT, R15, UR4, PT ;  /* 0x000000040f007c0c */ /* 0x000fda000bf05270 */
[----:B------:R-:W-:Y:S05]  /*0590*/  @P0 BRA `(.L_x_5) ;  /* 0xfffffffc00e00947 */ /* 0x000fea000383ffff */
[----:B------:R-:W-:-:S07]  /*05a0*/  MOV R17, 0xffffffff ;  /* 0xffffffff00117802 */ /* 0x000fce0000000f00 */
.L_x_4:
[----:B------:R-:W0:Y:S08]  /*05b0*/  LDC.64 R10, c[0x0][0x3a0] ;  /* 0x0000e800ff0a7b82 */ /* 0x000e300000000a00 */
[----:B------:R-:W1:Y:S08]  /*05c0*/  LDC.64 R4, c[0x4][0x8] ;  /* 0x01000200ff047b82 */ /* 0x000e700000000a00 */
[----:B------:R-:W2:Y:S01]  /*05d0*/  LDC.64 R8, c[0x0][0x388] ;  /* 0x0000e200ff087b82 */ /* 0x000ea20000000a00 */
[----:B0-----:R-:W-:-:S05]  /*05e0*/  IMAD.WIDE.U32 R10, R13, 0x4, R10 ;  /* 0x000000040d0a7825 */ /* 0x001fca00078e000a */
[----:B------:R0:W-:Y:S02]  /*05f0*/  STG.E desc[UR6][R10.64], R17 ;  /* 0x000000110a007986 */ /* 0x0001e4000c101906 */
[----:B------:R-:W-:Y:S06]  /*0600*/  BAR.SYNC.DEFER_BLOCKING 0x0 ;  /* 0x0000000000007b1d */ /* 0x000fec0000010000 */
[----:B-1----:R-:W3:Y:S02]  /*0610*/  LDG.E R13, desc[UR6][R4.64] ;  /* 0x00000006040d7981 */ /* 0x002ee4000c1e1900 */
[----:B---3--:R-:W-:-:S02]  /*0620*/  VIADD R15, R13, 0xffffffff ;  /* 0xffffffff0d0f7836 */ /* 0x008fc40000000000 */
[----:B--2---:R-:W-:-:S04]  /*0630*/  IMAD.WIDE.U32 R12, R13, 0x4, R8 ;  /* 0x000000040d0c7825 */ /* 0x004fc800078e0008 */
[----:B------:R-:W-:Y:S02]  /*0640*/  IMAD.WIDE.U32 R14, R15, 0x4, R8 ;  /* 0x000000040f0e7825 */ /* 0x000fe400078e0008 */
[----:B------:R-:W0:Y:S04]  /*0650*/  LDG.E R12, desc[UR6][R12.64] ;  /* 0x000000060c0c7981 */ /* 0x000e28000c1e1900 */
[----:B------:R-:W0:Y:S01]  /*0660*/  LDG.E R15, desc[UR6][R14.64] ;  /* 0x000000060e0f7981 */ /* 0x000e22000c1e1900 */
[----:B------:R-:W-:Y:S01]  /*0670*/  IMAD.WIDE R6, R17, 0x4, R6 ;  /* 0x0000000411067825 */ /* 0x000fe200078e0206 */
[----:B------:R-:W-:Y:S01]  /*0680*/  ISETP.NE.AND P0, PT, R0, RZ, PT ;  /* 0x000000ff0000720c */ /* 0x000fe20003f05270 */
[----:B------:R-:W-:Y:S01]  /*0690*/  BSSY.RECONVERGENT B0, `(.L_x_6) ;  /* 0x0000006000007945 */ /* 0x000fe20003800200 */
[----:B0-----:R-:W-:-:S05]  /*06a0*/  IADD3 R11, PT, PT, R12, R15, RZ ;  /* 0x0000000f0c0b7210 */ /* 0x001fca0007ffe0ff */
[----:B------:R0:W-:Y:S06]  /*06b0*/  STG.E desc[UR6][R6.64], R11 ;  /* 0x0000000b06007986 */ /* 0x0001ec000c101906 */
[----:B------:R-:W-:Y:S05]  /*06c0*/  @P0 BRA `(.L_x_7) ;  /* 0x0000000000080947 */ /* 0x000fea0003800000 */
[----:B0-----:R-:W0:Y:S02]  /*06d0*/  LDC R7, c[0x0][0x390] ;  /* 0x0000e400ff077b82 */ /* 0x001e240000000800 */
[----:B0-----:R1:W-:Y:S02]  /*06e0*/  REDG.E.INC.STRONG.GPU desc[UR6][R4.64], R7 ;  /* 0x000000070400798e */ /* 0x0013e4000d92e106 */
.L_x_7:
[----:B------:R-:W-:Y:S05]  /*06f0*/  BSYNC.RECONVERGENT B0 ;  /* 0x0000000000007941 */ /* 0x000fea0003800200 */
.L_x_6:
[----:B------:R-:W-:Y:S06]  /*0700*/  BAR.SYNC.DEFER_BLOCKING 0x0 ;  /* 0x0000000000007b1d */ /* 0x000fec0000010000 */
[----:B-1----:R-:W0:Y:S02]  /*0710*/  LDG.E R5, desc[UR6][R4.64] ;  /* 0x0000000604057981 */ /* 0x002e24000c1e1900 */
[----:B0-----:R-:W-:-:S06]  /*0720*/  IMAD.WIDE.U32 R6, R5, 0x4, R8 ;  /* 0x0000000405067825 */ /* 0x001fcc00078e0008 */
[----:B------:R-:W2:Y:S02]  /*0730*/  LDG.E R6, desc[UR6][R6.64] ;  /* 0x0000000606067981 */ /* 0x000ea4000c1e1900 */
[----:B--2---:R-:W-:-:S13]  /*0740*/  ISETP.NE.AND P0, PT, R6, 0x7fffffff, PT ;  /* 0x7fffffff0600780c */ /* 0x004fda0003f05270 */
[----:B------:R-:W-:Y:S05]  /*0750*/  @!P0 BRA `(.L_x_8) ;  /* 0x0000000000148947 */ /* 0x000fea0003800000 */
[----:B------:R-:W-:-:S05]  /*0760*/  IADD3 R7, PT, PT, R5, -0x1, RZ ;  /* 0xffffffff05077810 */ /* 0x000fca0007ffe0ff */
[----:B------:R-:W-:-:S06]  /*0770*/  IMAD.WIDE.U32 R8, R7, 0x4, R8 ;  /* 0x0000000407087825 */ /* 0x000fcc00078e0008 */
[----:B------:R-:W2:Y:S02]  /*0780*/  LDG.E R8, desc[UR6][R8.64] ;  /* 0x0000000608087981 */ /* 0x000ea4000c1e1900 */
[----:B--2---:R-:W-:-:S13]  /*0790*/  ISETP.NE.AND P0, PT, R8, 0x7fffffff, PT ;  /* 0x7fffffff0800780c */ /* 0x004fda0003f05270 */
[----:B------:R-:W-:Y:S05]  /*07a0*/  @P0 BRA `(.L_x_9) ;  /* 0xfffffff800500947 */ /* 0x000fea000383ffff */
.L_x_8:
[----:B------:R-:W0:Y:S02]  /*07b0*/  LDC.64 R2, c[0x0][0x398] ;  /* 0x0000e600ff027b82 */ /* 0x000e240000000a00 */
[----:B0-----:R-:W-:Y:S01]  /*07c0*/  STG.E desc[UR6][R2.64], R5 ;  /* 0x0000000502007986 */ /* 0x001fe2000c101906 */
[----:B------:R-:W-:Y:S05]  /*07d0*/  EXIT ;  /* 0x000000000000794d */ /* 0x000fea0003800000 */
.L_x_10:
[----:B------:R-:W-:-:S00]  /*07e0*/  BRA `(.L_x_10) ;  /* 0xfffffffc00fc7947 */ /* 0x000fc0000383ffff */
[----:B------:R-:W-:-:S00]  /*07f0*/  NOP ;  /* 0x0000000000007918 */ /* 0x000fc00000000000 */
        /* <DEDUP_REMOVED lines=8> */
.L_x_12:


//--------------------- .text._Z18CalculateFrequencyPhPjj --------------------------
	.section	.text._Z18CalculateFrequencyPhPjj,"ax",@progbits
	.align	128
        .global         _Z18CalculateFrequencyPhPjj
        .type           _Z18CalculateFrequencyPhPjj,@function
        .size           _Z18CalculateFrequencyPhPjj,(.L_x_13 - _Z18CalculateFrequencyPhPjj)
        .other          _Z18CalculateFrequencyPhPjj,@"STO_CUDA_ENTRY STV_DEFAULT"
_Z18CalculateFrequencyPhPjj:
.text._Z18CalculateFrequencyPhPjj:
[----:B------:R-:W-:Y:S01]  /*0000*/  LDC R1, c[0x0][0x37c] ;  /* 0x0000df00ff017b82 */ /* 0x000fe20000000800 */
[----:B------:R-:W0:Y:S07]  /*0010*/  S2R R3, SR_TID.X ;  /* 0x0000000000037919 */ /* 0x000e2e0000002100 */
[----:B------:R-:W0:Y:S01]  /*0020*/  S2UR UR4, SR_CTAID.X ;  /* 0x00000000000479c3 */ /* 0x000e220000002500 */
[----:B------:R-:W1:Y:S07]  /*0030*/  LDCU UR5, c[0x0][0x390] ;  /* 0x00007200ff0577ac */ /* 0x000e6e0008000800 */
[----:B------:R-:W0:Y:S02]  /*0040*/  LDC R4, c[0x0][0x360] ;  /* 0x0000d800ff047b82 */ /* 0x000e240000000800 */
[----:B0-----:R-:W-:-:S05]  /*0050*/  IMAD R4, R4, UR4, R3 ;  /* 0x0000000404047c24 */ /* 0x001fca000f8e0203 */
[----:B-1----:R-:W-:-:S13]  /*0060*/  ISETP.GE.U32.AND P0, PT, R4, UR5, PT ;  /* 0x0000000504007c0c */ /* 0x002fda000bf06070 */
[----:B------:R-:W-:Y:S05]  /*0070*/  @P0 EXIT ;  /* 0x000000000000094d */ /* 0x000fea0003800000 */
[----:B------:R-:W0:Y:S01]  /*0080*/  LDCU.64 UR6, c[0x0][0x380] ;  /* 0x00007000ff0677ac */ /* 0x000e220008000a00 */
[----:B------:R-:W1:Y:S01]  /*0090*/  LDC.64 R2, c[0x0][0x388] ;  /* 0x0000e200ff027b82 */ /* 0x000e620000000a00 */
[----:B------:R-:W2:Y:S01]  /*00a0*/  LDCU.64 UR4, c[0x0][0x358] ;  /* 0x00006b00ff0477ac */ /* 0x000ea20008000a00 */
[----:B0-----:R-:W-:-:S04]  /*00b0*/  IADD3 R4, P0, PT, R4, UR6, RZ ;  /* 0x0000000604047c10 */ /* 0x001fc8000ff1e0ff */
[----:B------:R-:W-:-:S06]  /*00c0*/  IADD3.X R5, PT, PT, RZ, UR7, RZ, P0, !PT ;  /* 0x00000007ff057c10 */ /* 0x000fcc00087fe4ff */
[----:B--2---:R-:W1:Y:S01]  /*00d0*/  LDG.E.U8 R5, desc[UR4][R4.64] ;  /* 0x0000000404057981 */ /* 0x004e62000c1e1100 */
[----:B------:R-:W-:Y:S02]  /*00e0*/  HFMA2 R7, -RZ, RZ, 0, 5.9604644775390625e-08 ;  /* 0x00000001ff077431 */ /* 0x000fe400000001ff */
[----:B-1----:R-:W-:-:S05]  /*00f0*/  IMAD.WIDE.U32 R2, R5, 0x4, R2 ;  /* 0x0000000405027825 */ /* 0x002fca00078e0002 */
[----:B------:R-:W-:Y:S01]  /*0100*/  REDG.E.ADD.STRONG.GPU desc[UR4][R2.64], R7 ;  /* 0x000000070200798e */ /* 0x000fe2000c12e104 */
[----:B------:R-:W-:Y:S05]  /*0110*/  EXIT ;  /* 0x000000000000794d */ /* 0x000fea0003800000 */
.L_x_11:
        /* <DEDUP_REMOVED lines=14> */
.L_x_13:


//--------------------- .nv.shared.reserved.0     --------------------------
	.section	.nv.shared.reserved.0,"aw",@nobits
	.weak		__nv_reservedSMEM_offset_0_alias
	.size		__nv_reservedSMEM_offset_0_alias, 0, 64
	.other		__nv_reservedSMEM_offset_0_alias,@"STO_CUDA_RESERVED_SHARED STV_DEFAULT"
__nv_reservedSMEM_offset_0_alias:
	.zero		0
	.zero		64


//--------------------- .nv.global                --------------------------
	.section	.nv.global,"aw",@nobits
	.align	4
.nv.global:
	.type		counter,@object
	.size		counter,(counter_2 - counter)
counter:
	.zero		4
	.type		counter_2,@object
	.size		counter_2,(.L_1 - counter_2)
counter_2:
	.zero		4
.L_1:


//--------------------- .nv.constant0._Z17findLeastFrequentPjS_ijS_S_ --------------------------
	.section	.nv.constant0._Z17findLeastFrequentPjS_ijS_S_,"a",@progbits
	.sectionflags	@""
	.align	4
.nv.constant0._Z17findLeastFrequentPjS_ijS_S_:
	.zero		936


//--------------------- .nv.constant0._Z18CalculateFrequencyPhPjj --------------------------
	.section	.nv.constant0._Z18CalculateFrequencyPhPjj,"a",@progbits
	.sectionflags	@""
	.align	4
.nv.constant0._Z18CalculateFrequencyPhPjj:
	.zero		916


//--------------------- SYMBOLS --------------------------

	.type		.nv.reservedSmem.offset0,@object
	.size		.nv.reservedSmem.offset0,0x4
